	.headerflags	@"EF_CUDA_TEXMODE_UNIFIED EF_CUDA_64BIT_ADDRESS EF_CUDA_ACCELERATORS EF_CUDA_SM90 EF_CUDA_VIRTUAL_SM(EF_CUDA_SM90)"
	.elftype	@"ET_EXEC"


//--------------------- .nv.info                  --------------------------
	.section	.nv.info,"",@"SHT_CUDA_INFO"
	.align	4


	//----- nvinfo : EIATTR_REGCOUNT
	.align		4
        /*0000*/ 	.byte	0x04, 0x2f
        /*0002*/ 	.short	(.L_3 - .L_2)
	.align		4
.L_2:
        /*0004*/ 	.word	index@(triton_poi_fused__native_batch_norm_legit_no_training_38)
        /*0008*/ 	.word	0x00000012


	//----- nvinfo : EIATTR_MIN_STACK_SIZE
	.align		4
.L_3:
        /*000c*/ 	.byte	0x04, 0x12
        /*000e*/ 	.short	(.L_5 - .L_4)
	.align		4
.L_4:
        /*0010*/ 	.word	index@(triton_poi_fused__native_batch_norm_legit_no_training_38)
        /*0014*/ 	.word	0x00000000


	//----- nvinfo : EIATTR_FRAME_SIZE
	.align		4
.L_5:
        /*0018*/ 	.byte	0x04, 0x11
        /*001a*/ 	.short	(.L_7 - .L_6)
	.align		4
.L_6:
        /*001c*/ 	.word	index@(triton_poi_fused__native_batch_norm_legit_no_training_38)
        /*0020*/ 	.word	0x00000000


	//----- nvinfo : EIATTR_MIN_STACK_SIZE
	.align		4
.L_7:
        /*0024*/ 	.byte	0x04, 0x12
        /*0026*/ 	.short	(.L_9 - .L_8)
	.align		4
.L_8:
        /*0028*/ 	.word	index@(triton_poi_fused__native_batch_norm_legit_no_training_38)
        /*002c*/ 	.word	0x00000000
.L_9:


//--------------------- .nv.info.triton_poi_fused__native_batch_norm_legit_no_training_38 --------------------------
	.section	.nv.info.triton_poi_fused__native_batch_norm_legit_no_training_38,"",@"SHT_CUDA_INFO"
	.sectionflags	@""
	.align	4


	//----- nvinfo : EIATTR_CUDA_API_VERSION
	.align		4
        /*0000*/ 	.byte	0x04, 0x37
        /*0002*/ 	.short	(.L_11 - .L_10)
.L_10:
        /*0004*/ 	.word	0x0000007c


	//----- nvinfo : EIATTR_KPARAM_INFO
	.align		4
.L_11:
        /*0008*/ 	.byte	0x04, 0x17
        /*000a*/ 	.short	(.L_13 - .L_12)
.L_12:
        /*000c*/ 	.word	0x00000000
        /*0010*/ 	.short	0x0006
        /*0012*/ 	.short	0x0030
        /*0014*/ 	.byte	0x00, 0xf0, 0x11, 0x00


	//----- nvinfo : EIATTR_KPARAM_INFO
	.align		4
.L_13:
        /*0018*/ 	.byte	0x04, 0x17
        /*001a*/ 	.short	(.L_15 - .L_14)
.L_14:
        /*001c*/ 	.word	0x00000000
        /*0020*/ 	.short	0x0005
        /*0022*/ 	.short	0x0028
        /*0024*/ 	.byte	0x00, 0xf4, 0x21, 0x00


	//----- nvinfo : EIATTR_KPARAM_INFO
	.align		4
.L_15:
        /*0028*/ 	.byte	0x04, 0x17
        /*002a*/ 	.short	(.L_17 - .L_16)
.L_16:
        /*002c*/ 	.word	0x00000000
        /*0030*/ 	.short	0x0004
        /*0032*/ 	.short	0x0020
        /*0034*/ 	.byte	0x00, 0xf4, 0x21, 0x00


	//----- nvinfo : EIATTR_KPARAM_INFO
	.align		4
.L_17:
        /*0038*/ 	.byte	0x04, 0x17
        /*003a*/ 	.short	(.L_19 - .L_18)
.L_18:
        /*003c*/ 	.word	0x00000000
        /*0040*/ 	.short	0x0003
        /*0042*/ 	.short	0x0018
        /*0044*/ 	.byte	0x00, 0xf4, 0x21, 0x00


	//----- nvinfo : EIATTR_KPARAM_INFO
	.align		4
.L_19:
        /*0048*/ 	.byte	0x04, 0x17
        /*004a*/ 	.short	(.L_21 - .L_20)
.L_20:
        /*004c*/ 	.word	0x00000000
        /*0050*/ 	.short	0x0002
        /*0052*/ 	.short	0x0010
        /*0054*/ 	.byte	0x00, 0xf4, 0x21, 0x00


	//----- nvinfo : EIATTR_KPARAM_INFO
	.align		4
.L_21:
        /*0058*/ 	.byte	0x04, 0x17
        /*005a*/ 	.short	(.L_23 - .L_22)
.L_22:
        /*005c*/ 	.word	0x00000000
        /*0060*/ 	.short	0x0001
        /*0062*/ 	.short	0x0008
        /*0064*/ 	.byte	0x00, 0xf4, 0x21, 0x00


	//----- nvinfo : EIATTR_KPARAM_INFO
	.align		4
.L_23:
        /*0068*/ 	.byte	0x04, 0x17
        /*006a*/ 	.short	(.L_25 - .L_24)
.L_24:
        /*006c*/ 	.word	0x00000000
        /*0070*/ 	.short	0x0000
        /*0072*/ 	.short	0x0000
        /*0074*/ 	.byte	0x00, 0xf4, 0x21, 0x00


	//----- nvinfo : EIATTR_SPARSE_MMA_MASK
	.align		4
.L_25:
        /*0078*/ 	.byte	0x03, 0x50
        /*007a*/ 	.short	0x0000


	//----- nvinfo : EIATTR_MAXREG_COUNT
	.align		4
        /*007c*/ 	.byte	0x03, 0x1b
        /*007e*/ 	.short	0x00ff


	//----- nvinfo : EIATTR_EXIT_INSTR_OFFSETS
	.align		4
        /*0080*/ 	.byte	0x04, 0x1c
        /*0082*/ 	.short	(.L_27 - .L_26)


	//   ....[0]....
.L_26:
        /*0084*/ 	.word	0x000002d0


	//   ....[1]....
        /*0088*/ 	.word	0x000002f0


	//----- nvinfo : EIATTR_REQNTID
	.align		4
.L_27:
        /*008c*/ 	.byte	0x04, 0x10
        /*008e*/ 	.short	(.L_29 - .L_28)
.L_28:
        /*0090*/ 	.word	0x00000080
        /*0094*/ 	.word	0x00000001
        /*0098*/ 	.word	0x00000001


	//----- nvinfo : EIATTR_CBANK_PARAM_SIZE
	.align		4
.L_29:
        /*009c*/ 	.byte	0x03, 0x19
        /*009e*/ 	.short	0x0034


	//----- nvinfo : EIATTR_PARAM_CBANK
	.align		4
        /*00a0*/ 	.byte	0x04, 0x0a
        /*00a2*/ 	.short	(.L_31 - .L_30)
	.align		4
.L_30:
        /*00a4*/ 	.word	index@(.nv.constant0.triton_poi_fused__native_batch_norm_legit_no_training_38)
        /*00a8*/ 	.short	0x0210
        /*00aa*/ 	.short	0x0034


	//----- nvinfo : EIATTR_SW_WAR
	.align		4
.L_31:
        /*00ac*/ 	.byte	0x04, 0x36
        /*00ae*/ 	.short	(.L_33 - .L_32)
.L_32:
        /*00b0*/ 	.word	0x00000008
.L_33:


//--------------------- .nv.callgraph             --------------------------
	.section	.nv.callgraph,"",@"SHT_CUDA_CALLGRAPH"
	.align	4
	.sectionentsize	8
	.align		4
        /*0000*/ 	.word	0x00000000
	.align		4
        /*0004*/ 	.word	0xffffffff
	.align		4
        /*0008*/ 	.word	0x00000000
	.align		4
        /*000c*/ 	.word	0xfffffffe
	.align		4
        /*0010*/ 	.word	0x00000000
	.align		4
        /*0014*/ 	.word	0xfffffffd
	.align		4
        /*0018*/ 	.word	0x00000000
	.align		4
        /*001c*/ 	.word	0xfffffffc


//--------------------- .nv.constant4             --------------------------
	.section	.nv.constant4,"a",@progbits
	.align	8
	.align		8
.nv.constant4:
        /*0000*/ 	.dword	_$_str
	.align		8
        /*0008*/ 	.dword	_$_str_$_2


//--------------------- .text.triton_poi_fused__native_batch_norm_legit_no_training_38 --------------------------
	.section	.text.triton_poi_fused__native_batch_norm_legit_no_training_38,"ax",@progbits
	.align	128
        .global         triton_poi_fused__native_batch_norm_legit_no_training_38
        .type           triton_poi_fused__native_batch_norm_legit_no_training_38,@function
        .size           triton_poi_fused__native_batch_norm_legit_no_training_38,(.L_x_1 - triton_poi_fused__native_batch_norm_legit_no_training_38)
        .other          triton_poi_fused__native_batch_norm_legit_no_training_38,@"STO_CUDA_ENTRY STV_DEFAULT"
triton_poi_fused__native_batch_norm_legit_no_training_38:
.text.triton_poi_fused__native_batch_norm_legit_no_training_38:
[----:B------:R-:W0:Y:S01]  /*0000*/  LDC R1, c[0x0][0x28] ;  /* 0x00000a00ff017b82 */ /* 0x000e220000000800 */
[----:B------:R-:W1:Y:S07]  /*0010*/  S2R R0, SR_TID.X ;  /* 0x0000000000007919 */ /* 0x000e6e0000002100 */
[----:B------:R-:W2:Y:S01]  /*0020*/  LDC.64 R8, c[0x0][0x220] ;  /* 0x00008800ff087b82 */ /* 0x000ea20000000a00 */
[----:B------:R-:W-:Y:S01]  /*0030*/  HFMA2.MMA R14, -RZ, RZ, 0, 0 ;  /* 0x00000000ff0e7435 */ /* 0x000fe200000001ff */
[----:B------:R-:W-:Y:S01]  /*0040*/  ULDC.64 UR4, c[0x0][0x208] ;  /* 0x0000820000047ab9 */ /* 0x000fe20000000a00 */
[----:B------:R-:W3:Y:S05]  /*0050*/  S2R R3, SR_CTAID.X ;  /* 0x0000000000037919 */ /* 0x000eea0000002500 */
[----:B------:R-:W4:Y:S08]  /*0060*/  LDC.64 R4, c[0x0][0x210] ;  /* 0x00008400ff047b82 */ /* 0x000f300000000a00 */
[----:B------:R-:W5:Y:S08]  /*0070*/  LDC.64 R6, c[0x0][0x218] ;  /* 0x00008600ff067b82 */ /* 0x000f700000000a00 */
[----:B------:R-:W5:Y:S01]  /*0080*/  LDC.64 R10, c[0x0][0x228] ;  /* 0x00008a00ff0a7b82 */ /* 0x000f620000000a00 */
[----:B-1----:R-:W-:-:S07]  /*0090*/  LOP3.LUT R0, R0, 0x7f, RZ, 0xc0, !PT ;  /* 0x0000007f00007812 */ /* 0x002fce00078ec0ff */
[----:B------:R-:W1:Y:S01]  /*00a0*/  LDC.64 R12, c[0x0][0x230] ;  /* 0x00008c00ff0c7b82 */ /* 0x000e620000000a00 */
[----:B---3--:R-:W-:-:S04]  /*00b0*/  LEA R0, R3, R0, 0x7 ;  /* 0x0000000003007211 */ /* 0x008fc800078e38ff */
[C---:B------:R-:W-:Y:S01]  /*00c0*/  ISETP.GE.AND P2, PT, R0.reuse, 0x2400, PT ;  /* 0x000024000000780c */ /* 0x040fe20003f46270 */
[----:B------:R-:W-:-:S05]  /*00d0*/  IMAD.HI R2, R0, 0x38e38e39, RZ ;  /* 0x38e38e3900027827 */ /* 0x000fca00078e02ff */
[----:B------:R-:W-:-:S04]  /*00e0*/  SHF.R.U32.HI R3, RZ, 0x1f, R2 ;  /* 0x0000001fff037819 */ /* 0x000fc80000011602 */
[----:B------:R-:W-:-:S05]  /*00f0*/  LEA.HI.SX32 R3, R2, R3, 0x1b ;  /* 0x0000000302037211 */ /* 0x000fca00078fdaff */
[----:B------:R-:W-:-:S04]  /*0100*/  IMAD R15, R3, -0x90, R0 ;  /* 0xffffff70030f7824 */ /* 0x000fc800078e0200 */
[----:B--2---:R-:W-:-:S05]  /*0110*/  IMAD.WIDE R8, R15, 0x4, R8 ;  /* 0x000000040f087825 */ /* 0x004fca00078e0208 */
[----:B------:R2:W3:Y:S01]  /*0120*/  @!P2 LDG.E.EL R14, desc[UR4][R8.64] ;  /* 0x00000004080ea981 */ /* 0x0004e2000c2e1900 */
[----:B------:R-:W-:Y:S01]  /*0130*/  CS2R R2, SRZ ;  /* 0x0000000000027805 */ /* 0x000fe2000001ff00 */
[----:B----4-:R-:W-:-:S04]  /*0140*/  IMAD.WIDE R4, R0, 0x4, R4 ;  /* 0x0000000400047825 */ /* 0x010fc800078e0204 */
[C---:B-----5:R-:W-:Y:S01]  /*0150*/  IMAD.WIDE R6, R15.reuse, 0x4, R6 ;  /* 0x000000040f067825 */ /* 0x060fe200078e0206 */
[----:B------:R4:W5:Y:S03]  /*0160*/  @!P2 LDG.E R2, desc[UR4][R4.64] ;  /* 0x000000040402a981 */ /* 0x000966000c1e1900 */
[C---:B0-2---:R-:W-:Y:S01]  /*0170*/  IMAD.WIDE R8, R15.reuse, 0x4, R10 ;  /* 0x000000040f087825 */ /* 0x045fe200078e020a */
[----:B------:R0:W5:Y:S03]  /*0180*/  @!P2 LDG.E.EL R3, desc[UR4][R6.64] ;  /* 0x000000040603a981 */ /* 0x000166000c2e1900 */
[----:B-1----:R-:W-:Y:S01]  /*0190*/  IMAD.WIDE R10, R15, 0x4, R12 ;  /* 0x000000040f0a7825 */ /* 0x002fe200078e020c */
[----:B------:R-:W-:Y:S01]  /*01a0*/  CS2R R12, SRZ ;  /* 0x00000000000c7805 */ /* 0x000fe2000001ff00 */
[----:B----4-:R-:W1:Y:S05]  /*01b0*/  LDC.64 R4, c[0x0][0x238] ;  /* 0x00008e00ff047b82 */ /* 0x010e6a0000000a00 */
[----:B------:R-:W2:Y:S04]  /*01c0*/  @!P2 LDG.E.EL R12, desc[UR4][R8.64] ;  /* 0x00000004080ca981 */ /* 0x000ea8000c2e1900 */
[----:B------:R-:W2:Y:S01]  /*01d0*/  @!P2 LDG.E.EL R13, desc[UR4][R10.64] ;  /* 0x000000040a0da981 */ /* 0x000ea2000c2e1900 */
[----:B0-----:R-:W-:Y:S01]  /*01e0*/  MOV R6, 0x3e800000 ;  /* 0x3e80000000067802 */ /* 0x001fe20000000f00 */
[----:B---3--:R-:W-:-:S04]  /*01f0*/  FADD R14, R14, 0.0010000000474974513054 ;  /* 0x3a83126f0e0e7421 */ /* 0x008fc80000000000 */
[----:B------:R-:W0:Y:S01]  /*0200*/  MUFU.SQRT R15, R14 ;  /* 0x0000000e000f7308 */ /* 0x000e220000002000 */
[----:B-----5:R-:W-:Y:S01]  /*0210*/  FADD R2, -R3, R2 ;  /* 0x0000000203027221 */ /* 0x020fe20000000100 */
[C---:B0-----:R-:W-:Y:S02]  /*0220*/  FSETP.GT.AND P0, PT, R15.reuse, 8.50705917302346158658e+37, PT ;  /* 0x7e8000000f00780b */ /* 0x041fe40003f04000 */
[----:B------:R-:W-:Y:S02]  /*0230*/  FSETP.GEU.AND P1, PT, R15, 1.175494350822287508e-38, PT ;  /* 0x008000000f00780b */ /* 0x000fe40003f2e000 */
[----:B------:R-:W-:-:S09]  /*0240*/  FSEL R6, R6, 1, P0 ;  /* 0x3f80000006067808 */ /* 0x000fd20000000000 */
[----:B------:R-:W-:Y:S02]  /*0250*/  @P0 FMUL R15, R15, 0.25 ;  /* 0x3e8000000f0f0820 */ /* 0x000fe40000400000 */
[----:B------:R-:W-:Y:S02]  /*0260*/  @!P1 FMUL R6, R6, 16777216 ;  /* 0x4b80000006069820 */ /* 0x000fe40000400000 */
[----:B------:R-:W-:-:S06]  /*0270*/  @!P1 FMUL R15, R15, 16777216 ;  /* 0x4b8000000f0f9820 */ /* 0x000fcc0000400000 */
[----:B------:R-:W0:Y:S02]  /*0280*/  MUFU.RCP R15, R15 ;  /* 0x0000000f000f7308 */ /* 0x000e240000001000 */
[----:B0-----:R-:W-:-:S04]  /*0290*/  FMUL R3, R15, R6 ;  /* 0x000000060f037220 */ /* 0x001fc80000400000 */
[----:B------:R-:W-:Y:S01]  /*02a0*/  FMUL R6, R2, R3 ;  /* 0x0000000302067220 */ /* 0x000fe20000400000 */
[----:B-1----:R-:W-:-:S04]  /*02b0*/  IMAD.WIDE R2, R0, 0x4, R4 ;  /* 0x0000000400027825 */ /* 0x002fc800078e0204 */
[----:B--2---:R-:W-:Y:S01]  /*02c0*/  FFMA R13, R6, R12, R13 ;  /* 0x0000000c060d7223 */ /* 0x004fe2000000000d */
[----:B------:R-:W-:Y:S06]  /*02d0*/  @P2 EXIT ;  /* 0x000000000000294d */ /* 0x000fec0003800000 */
[----:B------:R-:W-:Y:S01]  /*02e0*/  STG.E desc[UR4][R2.64], R13 ;  /* 0x0000000d02007986 */ /* 0x000fe2000c101904 */
[----:B------:R-:W-:Y:S05]  /*02f0*/  EXIT ;  /* 0x000000000000794d */ /* 0x000fea0003800000 */
.L_x_0:
[----:B------:R-:W-:-:S00]  /*0300*/  BRA `(.L_x_0) ;  /* 0xfffffffc00fc7947 */ /* 0x000fc0000383ffff */
[----:B------:R-:W-:-:S00]  /*0310*/  NOP ;  /* 0x0000000000007918 */ /* 0x000fc00000000000 */
        /* <DEDUP_REMOVED lines=14> */
.L_x_1:


//--------------------- .nv.global.init           --------------------------
	.section	.nv.global.init,"aw",@progbits
.nv.global.init:
	.type		_$_str,@object
	.size		_$_str,(_$_str_$_2 - _$_str)
_$_str:
        /*0000*/ 	.byte	0x5f, 0x5f, 0x43, 0x55, 0x44, 0x41, 0x5f, 0x46, 0x54, 0x5a, 0x00
	.type		_$_str_$_2,@object
	.size		_$_str_$_2,(.L_1 - _$_str_$_2)
_$_str_$_2:
        /*000b*/ 	.byte	0x5f, 0x5f, 0x43, 0x55, 0x44, 0x41, 0x5f, 0x50, 0x52, 0x45, 0x43, 0x5f, 0x53, 0x51, 0x52, 0x54
        /*001b*/ 	.byte	0x00
.L_1:


//--------------------- .nv.constant0.triton_poi_fused__native_batch_norm_legit_no_training_38 --------------------------
	.section	.nv.constant0.triton_poi_fused__native_batch_norm_legit_no_training_38,"a",@progbits
	.sectionflags	@""
	.align	4
.nv.constant0.triton_poi_fused__native_batch_norm_legit_no_training_38:
	.zero		580
